//
// Generated by NVIDIA NVVM Compiler
//
// Compiler Build ID: CL-36424714
// Cuda compilation tools, release 13.0, V13.0.88
// Based on NVVM 20.0.0
//

.version 9.0
.target sm_100
.address_size 64

	// .globl	_Z9mulKernelPfS_S_

.visible .entry _Z9mulKernelPfS_S_(
	.param .u64 .ptr .align 1 _Z9mulKernelPfS_S__param_0,
	.param .u64 .ptr .align 1 _Z9mulKernelPfS_S__param_1,
	.param .u64 .ptr .align 1 _Z9mulKernelPfS_S__param_2
)
{
	.reg .pred 	%p<4>;
	.reg .b32 	%r<27>;
	.reg .b32 	%f<28>;
	.reg .b64 	%rd<15>;

	ld.param.u64 	%rd5, [_Z9mulKernelPfS_S__param_0];
	ld.param.u64 	%rd6, [_Z9mulKernelPfS_S__param_1];
	ld.param.u64 	%rd7, [_Z9mulKernelPfS_S__param_2];
	mov.u32 	%r14, %ctaid.x;
	mov.u32 	%r1, %ntid.x;
	mov.u32 	%r15, %tid.x;
	mad.lo.s32 	%r23, %r14, %r1, %r15;
	setp.gt.s32 	%p1, %r23, 4123574;
	@%p1 bra 	$L__BB0_5;
	mov.u32 	%r16, %nctaid.x;
	mul.lo.s32 	%r3, %r16, %r1;
	cvta.to.global.u64 	%rd8, %rd6;
	add.s64 	%rd1, %rd8, 64368;
	cvta.to.global.u64 	%rd9, %rd7;
	add.s64 	%rd2, %rd9, 16;
	cvta.to.global.u64 	%rd3, %rd5;
$L__BB0_2:
	mul.hi.s32 	%r18, %r23, 2145388543;
	shr.u32 	%r19, %r18, 31;
	shr.s32 	%r20, %r18, 9;
	add.s32 	%r25, %r20, %r19;
	mul.lo.s32 	%r21, %r25, 1025;
	sub.s32 	%r22, %r23, %r21;
	shl.b32 	%r24, %r22, 10;
	mul.wide.s32 	%rd10, %r23, 4;
	add.s64 	%rd4, %rd3, %rd10;
	ld.global.f32 	%f27, [%rd4];
	mov.b32 	%r26, 0;
$L__BB0_3:
	mul.wide.s32 	%rd11, %r25, 4;
	add.s64 	%rd12, %rd1, %rd11;
	mul.wide.s32 	%rd13, %r24, 4;
	add.s64 	%rd14, %rd2, %rd13;
	ld.global.f32 	%f4, [%rd12+-64368];
	ld.global.f32 	%f5, [%rd14+-16];
	fma.rn.f32 	%f6, %f4, %f5, %f27;
	st.global.f32 	[%rd4], %f6;
	ld.global.f32 	%f7, [%rd12+-48276];
	ld.global.f32 	%f8, [%rd14+-12];
	fma.rn.f32 	%f9, %f7, %f8, %f6;
	st.global.f32 	[%rd4], %f9;
	ld.global.f32 	%f10, [%rd12+-32184];
	ld.global.f32 	%f11, [%rd14+-8];
	fma.rn.f32 	%f12, %f10, %f11, %f9;
	st.global.f32 	[%rd4], %f12;
	ld.global.f32 	%f13, [%rd12+-16092];
	ld.global.f32 	%f14, [%rd14+-4];
	fma.rn.f32 	%f15, %f13, %f14, %f12;
	st.global.f32 	[%rd4], %f15;
	ld.global.f32 	%f16, [%rd12];
	ld.global.f32 	%f17, [%rd14];
	fma.rn.f32 	%f18, %f16, %f17, %f15;
	st.global.f32 	[%rd4], %f18;
	ld.global.f32 	%f19, [%rd12+16092];
	ld.global.f32 	%f20, [%rd14+4];
	fma.rn.f32 	%f21, %f19, %f20, %f18;
	st.global.f32 	[%rd4], %f21;
	ld.global.f32 	%f22, [%rd12+32184];
	ld.global.f32 	%f23, [%rd14+8];
	fma.rn.f32 	%f24, %f22, %f23, %f21;
	st.global.f32 	[%rd4], %f24;
	ld.global.f32 	%f25, [%rd12+48276];
	ld.global.f32 	%f26, [%rd14+12];
	fma.rn.f32 	%f27, %f25, %f26, %f24;
	st.global.f32 	[%rd4], %f27;
	add.s32 	%r26, %r26, 8;
	add.s32 	%r25, %r25, 32184;
	add.s32 	%r24, %r24, 8;
	setp.ne.s32 	%p2, %r26, 1024;
	@%p2 bra 	$L__BB0_3;
	add.s32 	%r23, %r23, %r3;
	setp.lt.s32 	%p3, %r23, 4123575;
	@%p3 bra 	$L__BB0_2;
$L__BB0_5:
	ret;

}
	// .globl	_Z16blank_warmingGPUv
.visible .entry _Z16blank_warmingGPUv()
{


	ret;

}


// ===== COMPILED SASS (sm_100) =====

	.target	sm_100

	.elftype	@"ET_EXEC"


//--------------------- .note.nv.tkinfo           --------------------------
	.section	.note.nv.tkinfo,"",@"SHT_NOTE"
	.sectionflags	@"SHF_NOTE_NV_TKINFO"
	.tkinfo
        /*0018*/ 	.word	0x00000002
        /*0030*/ 	.string	""
        /*0030*/ 	.string	"ptxas"
        /*0030*/ 	.string	"Cuda compilation tools, release 13.0, V13.0.88"
        /*0030*/ 	.string	"Build cuda_13.0.r13.0/compiler.36424714_0"
        /*0030*/ 	.string	"-arch sm_100 -m 64 "



//--------------------- .note.nv.cuinfo           --------------------------
	.section	.note.nv.cuinfo,"",@"SHT_NOTE"
	.sectionflags	@"SHF_NOTE_NV_CUINFO"
        /*0018*/ 	.short	0x0002
        /*001a*/ 	.short	0x0064
        /*001c*/ 	.short	0x0082
	.zero		2


//--------------------- .nv.info                  --------------------------
	.section	.nv.info,"",@"SHT_CUDA_INFO"
	.align	4


	//----- nvinfo : EIATTR_REGCOUNT
	.align		4
        /*0000*/ 	.byte	0x04, 0x2f
        /*0002*/ 	.short	(.L_1 - .L_0)
	.align		4
.L_0:
        /*0004*/ 	.word	index@(_Z9mulKernelPfS_S_)
        /*0008*/ 	.word	0x0000001e


	//----- nvinfo : EIATTR_FRAME_SIZE
	.align		4
.L_1:
        /*000c*/ 	.byte	0x04, 0x11
        /*000e*/ 	.short	(.L_3 - .L_2)
	.align		4
.L_2:
        /*0010*/ 	.word	index@(_Z9mulKernelPfS_S_)
        /*0014*/ 	.word	0x00000000


	//----- nvinfo : EIATTR_REGCOUNT
	.align		4
.L_3:
        /*0018*/ 	.byte	0x04, 0x2f
        /*001a*/ 	.short	(.L_5 - .L_4)
	.align		4
.L_4:
        /*001c*/ 	.word	index@(_Z16blank_warmingGPUv)
        /*0020*/ 	.word	0x00000004


	//----- nvinfo : EIATTR_FRAME_SIZE
	.align		4
.L_5:
        /*0024*/ 	.byte	0x04, 0x11
        /*0026*/ 	.short	(.L_7 - .L_6)
	.align		4
.L_6:
        /*0028*/ 	.word	index@(_Z16blank_warmingGPUv)
        /*002c*/ 	.word	0x00000000


	//----- nvinfo : EIATTR_MIN_STACK_SIZE
	.align		4
.L_7:
        /*0030*/ 	.byte	0x04, 0x12
        /*0032*/ 	.short	(.L_9 - .L_8)
	.align		4
.L_8:
        /*0034*/ 	.word	index@(_Z16blank_warmingGPUv)
        /*0038*/ 	.word	0x00000000


	//----- nvinfo : EIATTR_MIN_STACK_SIZE
	.align		4
.L_9:
        /*003c*/ 	.byte	0x04, 0x12
        /*003e*/ 	.short	(.L_11 - .L_10)
	.align		4
.L_10:
        /*0040*/ 	.word	index@(_Z9mulKernelPfS_S_)
        /*0044*/ 	.word	0x00000000
.L_11:


//--------------------- .nv.compat                --------------------------
	.section	.nv.compat,"",@"SHT_CUDA_COMPAT_INFO"
	.align	4
        /*0000*/ 	.byte	0x02, 0x09, 0x00, 0x00, 0x02, 0x02, 0x01, 0x00, 0x02, 0x05, 0x05, 0x00, 0x03, 0x07, 0x01, 0x01
        /*0010*/ 	.byte	0x02, 0x03, 0x00, 0x00, 0x02, 0x06, 0x01, 0x00, 0x04, 0x0b, 0x08, 0x00, 0x09, 0x00, 0x00, 0x00
        /*0020*/ 	.byte	0x00, 0x00, 0x00, 0x00


//--------------------- .nv.info._Z16blank_warmingGPUv --------------------------
	.section	.nv.info._Z16blank_warmingGPUv,"",@"SHT_CUDA_INFO"
	.sectionflags	@""
	.align	4


	//----- nvinfo : EIATTR_CUDA_API_VERSION
	.align		4
        /*0000*/ 	.byte	0x04, 0x37
        /*0002*/ 	.short	(.L_13 - .L_12)
.L_12:
        /*0004*/ 	.word	0x00000082


	//----- nvinfo : EIATTR_SPARSE_MMA_MASK
	.align		4
.L_13:
        /*0008*/ 	.byte	0x03, 0x50
        /*000a*/ 	.short	0x0000


	//----- nvinfo : EIATTR_MAXREG_COUNT
	.align		4
        /*000c*/ 	.byte	0x03, 0x1b
        /*000e*/ 	.short	0x00ff


	//----- nvinfo : EIATTR_MERCURY_ISA_VERSION
	.align		4
        /*0010*/ 	.byte	0x03, 0x5f
        /*0012*/ 	.short	0x0101


	//----- nvinfo : EIATTR_VRC_CTA_INIT_COUNT
	.align		4
        /*0014*/ 	.byte	0x02, 0x4a
	.zero		1
	.zero		1


	//----- nvinfo : EIATTR_EXIT_INSTR_OFFSETS
	.align		4
        /*0018*/ 	.byte	0x04, 0x1c
        /*001a*/ 	.short	(.L_15 - .L_14)


	//   ....[0]....
.L_14:
        /*001c*/ 	.word	0x00000010


	//----- nvinfo : EIATTR_SW_WAR
	.align		4
.L_15:
        /*0020*/ 	.byte	0x04, 0x36
        /*0022*/ 	.short	(.L_17 - .L_16)
.L_16:
        /*0024*/ 	.word	0x00000008
.L_17:


//--------------------- .nv.info._Z9mulKernelPfS_S_ --------------------------
	.section	.nv.info._Z9mulKernelPfS_S_,"",@"SHT_CUDA_INFO"
	.sectionflags	@""
	.align	4


	//----- nvinfo : EIATTR_CUDA_API_VERSION
	.align		4
        /*0000*/ 	.byte	0x04, 0x37
        /*0002*/ 	.short	(.L_19 - .L_18)
.L_18:
        /*0004*/ 	.word	0x00000082


	//----- nvinfo : EIATTR_KPARAM_INFO
	.align		4
.L_19:
        /*0008*/ 	.byte	0x04, 0x17
        /*000a*/ 	.short	(.L_21 - .L_20)
.L_20:
        /*000c*/ 	.word	0x00000000
        /*0010*/ 	.short	0x0002
        /*0012*/ 	.short	0x0010
        /*0014*/ 	.byte	0x00, 0xf5, 0x21, 0x00


	//----- nvinfo : EIATTR_KPARAM_INFO
	.align		4
.L_21:
        /*0018*/ 	.byte	0x04, 0x17
        /*001a*/ 	.short	(.L_23 - .L_22)
.L_22:
        /*001c*/ 	.word	0x00000000
        /*0020*/ 	.short	0x0001
        /*0022*/ 	.short	0x0008
        /*0024*/ 	.byte	0x00, 0xf5, 0x21, 0x00


	//----- nvinfo : EIATTR_KPARAM_INFO
	.align		4
.L_23:
        /*0028*/ 	.byte	0x04, 0x17
        /*002a*/ 	.short	(.L_25 - .L_24)
.L_24:
        /*002c*/ 	.word	0x00000000
        /*0030*/ 	.short	0x0000
        /*0032*/ 	.short	0x0000
        /*0034*/ 	.byte	0x00, 0xf5, 0x21, 0x00


	//----- nvinfo : EIATTR_SPARSE_MMA_MASK
	.align		4
.L_25:
        /*0038*/ 	.byte	0x03, 0x50
        /*003a*/ 	.short	0x0000


	//----- nvinfo : EIATTR_MAXREG_COUNT
	.align		4
        /*003c*/ 	.byte	0x03, 0x1b
        /*003e*/ 	.short	0x00ff


	//----- nvinfo : EIATTR_MERCURY_ISA_VERSION
	.align		4
        /*0040*/ 	.byte	0x03, 0x5f
        /*0042*/ 	.short	0x0101


	//----- nvinfo : EIATTR_VRC_CTA_INIT_COUNT
	.align		4
        /*0044*/ 	.byte	0x02, 0x4a
	.zero		1
	.zero		1


	//----- nvinfo : EIATTR_EXIT_INSTR_OFFSETS
	.align		4
        /*0048*/ 	.byte	0x04, 0x1c
        /*004a*/ 	.short	(.L_27 - .L_26)


	//   ....[0]....
.L_26:
        /*004c*/ 	.word	0x00000060


	//   ....[1]....
        /*0050*/ 	.word	0x00000b30


	//----- nvinfo : EIATTR_CRS_STACK_SIZE
	.align		4
.L_27:
        /*0054*/ 	.byte	0x04, 0x1e
        /*0056*/ 	.short	(.L_29 - .L_28)
.L_28:
        /*0058*/ 	.word	0x00000000


	//----- nvinfo : EIATTR_CBANK_PARAM_SIZE
	.align		4
.L_29:
        /*005c*/ 	.byte	0x03, 0x19
        /*005e*/ 	.short	0x0018


	//----- nvinfo : EIATTR_PARAM_CBANK
	.align		4
        /*0060*/ 	.byte	0x04, 0x0a
        /*0062*/ 	.short	(.L_31 - .L_30)
	.align		4
.L_30:
        /*0064*/ 	.word	index@(.nv.constant0._Z9mulKernelPfS_S_)
        /*0068*/ 	.short	0x0380
        /*006a*/ 	.short	0x0018


	//----- nvinfo : EIATTR_SW_WAR
	.align		4
.L_31:
        /*006c*/ 	.byte	0x04, 0x36
        /*006e*/ 	.short	(.L_33 - .L_32)
.L_32:
        /*0070*/ 	.word	0x00000008
.L_33:


//--------------------- .nv.callgraph             --------------------------
	.section	.nv.callgraph,"",@"SHT_CUDA_CALLGRAPH"
	.align	4
	.sectionentsize	8
	.align		4
        /*0000*/ 	.word	0x00000000
	.align		4
        /*0004*/ 	.word	0xffffffff
	.align		4
        /*0008*/ 	.word	0x00000000
	.align		4
        /*000c*/ 	.word	0xfffffffe
	.align		4
        /*0010*/ 	.word	0x00000000
	.align		4
        /*0014*/ 	.word	0xfffffffd
	.align		4
        /*0018*/ 	.word	0x00000000
	.align		4
        /*001c*/ 	.word	0xfffffffc


//--------------------- .text._Z16blank_warmingGPUv --------------------------
	.section	.text._Z16blank_warmingGPUv,"ax",@progbits
	.align	128
        .global         _Z16blank_warmingGPUv
        .type           _Z16blank_warmingGPUv,@function
        .size           _Z16blank_warmingGPUv,(.L_x_4 - _Z16blank_warmingGPUv)
        .other          _Z16blank_warmingGPUv,@"STO_CUDA_ENTRY STV_DEFAULT"
_Z16blank_warmingGPUv:
.text._Z16blank_warmingGPUv:
[----:B------:R-:W-:Y:S01]  /*0000*/  LDC R1, c[0x0][0x37c] ;  /* 0x0000df00ff017b82 */ /* 0x000fe20000000800 */
[----:B------:R-:W-:Y:S05]  /*0010*/  EXIT ;  /* 0x000000000000794d */ /* 0x000fea0003800000 */
.L_x_0:
[----:B------:R-:W-:-:S00]  /*0020*/  BRA `(.L_x_0) ;  /* 0xfffffffc00fc7947 */ /* 0x000fc0000383ffff */
[----:B------:R-:W-:-:S00]  /*0030*/  NOP ;  /* 0x0000000000007918 */ /* 0x000fc00000000000 */
        /* <DEDUP_REMOVED lines=12> */
.L_x_4:


//--------------------- .text._Z9mulKernelPfS_S_  --------------------------
	.section	.text._Z9mulKernelPfS_S_,"ax",@progbits
	.align	128
        .global         _Z9mulKernelPfS_S_
        .type           _Z9mulKernelPfS_S_,@function
        .size           _Z9mulKernelPfS_S_,(.L_x_5 - _Z9mulKernelPfS_S_)
        .other          _Z9mulKernelPfS_S_,@"STO_CUDA_ENTRY STV_DEFAULT"
_Z9mulKernelPfS_S_:
.text._Z9mulKernelPfS_S_:
[----:B------:R-:W-:Y:S01]  /*0000*/  LDC R1, c[0x0][0x37c] ;  /* 0x0000df00ff017b82 */ /* 0x000fe20000000800 */
[----:B------:R-:W0:Y:S07]  /*0010*/  S2R R0, SR_TID.X ;  /* 0x0000000000007919 */ /* 0x000e2e0000002100 */
[----:B------:R-:W0:Y:S08]  /*0020*/  S2UR UR4, SR_CTAID.X ;  /* 0x00000000000479c3 */ /* 0x000e300000002500 */
[----:B------:R-:W0:Y:S02]  /*0030*/  LDC R9, c[0x0][0x360] ;  /* 0x0000d800ff097b82 */ /* 0x000e240000000800 */
[----:B0-----:R-:W-:-:S05]  /*0040*/  IMAD R0, R9, UR4, R0 ;  /* 0x0000000409007c24 */ /* 0x001fca000f8e0200 */
[----:B------:R-:W-:-:S13]  /*0050*/  ISETP.GT.AND P0, PT, R0, 0x3eebb6, PT ;  /* 0x003eebb60000780c */ /* 0x000fda0003f04270 */
[----:B------:R-:W-:Y:S05]  /*0060*/  @P0 EXIT ;  /* 0x000000000000094d */ /* 0x000fea0003800000 */
[----:B------:R-:W0:Y:S01]  /*0070*/  LDCU.64 UR4, c[0x0][0x388] ;  /* 0x00007100ff0477ac */ /* 0x000e220008000a00 */
[----:B------:R-:W1:Y:S01]  /*0080*/  LDCU.64 UR6, c[0x0][0x390] ;  /* 0x00007200ff0677ac */ /* 0x000e620008000a00 */
[----:B------:R-:W2:Y:S01]  /*0090*/  LDCU UR8, c[0x0][0x370] ;  /* 0x00006e00ff0877ac */ /* 0x000ea20008000800 */
[----:B------:R-:W3:Y:S01]  /*00a0*/  LDCU.64 UR10, c[0x0][0x358] ;  /* 0x00006b00ff0a77ac */ /* 0x000ee20008000a00 */
[----:B0-----:R-:W-:Y:S02]  /*00b0*/  UIADD3 UR4, UP0, UPT, UR4, 0xfb70, URZ ;  /* 0x0000fb7004047890 */ /* 0x001fe4000ff1e0ff */
[----:B-1----:R-:W-:Y:S02]  /*00c0*/  UIADD3 UR6, UP1, UPT, UR6, 0x10, URZ ;  /* 0x0000001006067890 */ /* 0x002fe4000ff3e0ff */
[----:B------:R-:W-:Y:S02]  /*00d0*/  UIADD3.X UR5, UPT, UPT, URZ, UR5, URZ, UP0, !UPT ;  /* 0x00000005ff057290 */ /* 0x000fe400087fe4ff */
[----:B------:R-:W-:Y:S01]  /*00e0*/  MOV R2, UR4 ;  /* 0x0000000400027c02 */ /* 0x000fe20008000f00 */
[----:B------:R-:W-:Y:S01]  /*00f0*/  UIADD3.X UR7, UPT, UPT, URZ, UR7, URZ, UP1, !UPT ;  /* 0x00000007ff077290 */ /* 0x000fe20008ffe4ff */
[----:B--2---:R-:W-:Y:S01]  /*0100*/  IMAD R9, R9, UR8, RZ ;  /* 0x0000000809097c24 */ /* 0x004fe2000f8e02ff */
[----:B------:R-:W-:-:S02]  /*0110*/  MOV R4, UR6 ;  /* 0x0000000600047c02 */ /* 0x000fc40008000f00 */
[----:B------:R-:W-:Y:S02]  /*0120*/  MOV R3, UR5 ;  /* 0x0000000500037c02 */ /* 0x000fe40008000f00 */
[----:B---3--:R-:W-:-:S07]  /*0130*/  MOV R5, UR7 ;  /* 0x0000000700057c02 */ /* 0x008fce0008000f00 */
.L_x_2:
[----:B-1----:R-:W0:Y:S02]  /*0140*/  LDC.64 R6, c[0x0][0x380] ;  /* 0x0000e000ff067b82 */ /* 0x002e240000000a00 */
[----:B0-----:R-:W-:-:S05]  /*0150*/  IMAD.WIDE R6, R0, 0x4, R6 ;  /* 0x0000000400067825 */ /* 0x001fca00078e0206 */
[----:B------:R0:W5:Y:S01]  /*0160*/  LDG.E R19, desc[UR10][R6.64] ;  /* 0x0000000a06137981 */ /* 0x000162000c1e1900 */
[----:B------:R-:W-:-:S05]  /*0170*/  IMAD.HI R11, R0, 0x7fe007ff, RZ ;  /* 0x7fe007ff000b7827 */ /* 0x000fca00078e02ff */
[----:B------:R-:W-:-:S04]  /*0180*/  SHF.R.U32.HI R8, RZ, 0x1f, R11 ;  /* 0x0000001fff087819 */ /* 0x000fc8000001160b */
[----:B------:R-:W-:Y:S01]  /*0190*/  LEA.HI.SX32 R11, R11, R8, 0x17 ;  /* 0x000000080b0b7211 */ /* 0x000fe200078fbaff */
[----:B------:R-:W-:-:S04]  /*01a0*/  HFMA2 R8, -RZ, RZ, 0, 0 ;  /* 0x00000000ff087431 */ /* 0x000fc800000001ff */
[----:B------:R-:W-:Y:S01]  /*01b0*/  IMAD R13, R11, -0x401, R0 ;  /* 0xfffffbff0b0d7824 */ /* 0x000fe200078e0200 */
[----:B------:R-:W-:-:S04]  /*01c0*/  IADD3 R0, PT, PT, R9, R0, RZ ;  /* 0x0000000009007210 */ /* 0x000fc80007ffe0ff */
[----:B------:R-:W-:Y:S02]  /*01d0*/  ISETP.GE.AND P1, PT, R0, 0x3eebb7, PT ;  /* 0x003eebb70000780c */ /* 0x000fe40003f26270 */
[----:B0-----:R-:W-:-:S11]  /*01e0*/  SHF.L.U32 R13, R13, 0xa, RZ ;  /* 0x0000000a0d0d7819 */ /* 0x001fd600000006ff */
.L_x_1:
[----:B------:R-:W-:-:S04]  /*01f0*/  IMAD.WIDE R16, R11, 0x4, R2 ;  /* 0x000000040b107825 */ /* 0x000fc800078e0202 */
[----:B------:R-:W-:Y:S01]  /*0200*/  IMAD.WIDE R14, R13, 0x4, R4 ;  /* 0x000000040d0e7825 */ /* 0x000fe200078e0204 */
[----:B------:R-:W2:Y:S04]  /*0210*/  LDG.E R10, desc[UR10][R16.64+-0xfb70] ;  /* 0xff04900a100a7981 */ /* 0x000ea8000c1e1900 */
[----:B------:R-:W2:Y:S02]  /*0220*/  LDG.E R12, desc[UR10][R14.64+-0x10] ;  /* 0xfffff00a0e0c7981 */ /* 0x000ea4000c1e1900 */
[----:B-12--5:R-:W-:-:S05]  /*0230*/  FFMA R19, R10, R12, R19 ;  /* 0x0000000c0a137223 */ /* 0x026fca0000000013 */
[----:B------:R0:W-:Y:S04]  /*0240*/  STG.E desc[UR10][R6.64], R19 ;  /* 0x0000001306007986 */ /* 0x0001e8000c10190a */
[----:B------:R-:W2:Y:S04]  /*0250*/  LDG.E R10, desc[UR10][R16.64+-0xbc94] ;  /* 0xff436c0a100a7981 */ /* 0x000ea8000c1e1900 */
[----:B------:R-:W2:Y:S02]  /*0260*/  LDG.E R12, desc[UR10][R14.64+-0xc] ;  /* 0xfffff40a0e0c7981 */ /* 0x000ea4000c1e1900 */
[----:B--2---:R-:W-:-:S05]  /*0270*/  FFMA R21, R10, R12, R19 ;  /* 0x0000000c0a157223 */ /* 0x004fca0000000013 */
[----:B------:R1:W-:Y:S04]  /*0280*/  STG.E desc[UR10][R6.64], R21 ;  /* 0x0000001506007986 */ /* 0x0003e8000c10190a */
[----:B------:R-:W2:Y:S04]  /*0290*/  LDG.E R10, desc[UR10][R16.64+-0x7db8] ;  /* 0xff82480a100a7981 */ /* 0x000ea8000c1e1900 */
[----:B------:R-:W2:Y:S02]  /*02a0*/  LDG.E R12, desc[UR10][R14.64+-0x8] ;  /* 0xfffff80a0e0c7981 */ /* 0x000ea4000c1e1900 */
[----:B--2---:R-:W-:-:S05]  /*02b0*/  FFMA R23, R10, R12, R21 ;  /* 0x0000000c0a177223 */ /* 0x004fca0000000015 */
[----:B------:R2:W-:Y:S04]  /*02c0*/  STG.E desc[UR10][R6.64], R23 ;  /* 0x0000001706007986 */ /* 0x0005e8000c10190a */
[----:B------:R-:W0:Y:S04]  /*02d0*/  LDG.E R10, desc[UR10][R16.64+-0x3edc] ;  /* 0xffc1240a100a7981 */ /* 0x000e28000c1e1900 */
[----:B------:R-:W0:Y:S02]  /*02e0*/  LDG.E R12, desc[UR10][R14.64+-0x4] ;  /* 0xfffffc0a0e0c7981 */ /* 0x000e24000c1e1900 */
[----:B0-----:R-:W-:-:S05]  /*02f0*/  FFMA R19, R10, R12, R23 ;  /* 0x0000000c0a137223 */ /* 0x001fca0000000017 */
[----:B------:R0:W-:Y:S04]  /*0300*/  STG.E desc[UR10][R6.64], R19 ;  /* 0x0000001306007986 */ /* 0x0001e8000c10190a */
[----:B------:R-:W1:Y:S04]  /*0310*/  LDG.E R10, desc[UR10][R16.64] ;  /* 0x0000000a100a7981 */ /* 0x000e68000c1e1900 */
[----:B------:R-:W1:Y:S02]  /*0320*/  LDG.E R12, desc[UR10][R14.64] ;  /* 0x0000000a0e0c7981 */ /* 0x000e64000c1e1900 */
[----:B-1----:R-:W-:-:S05]  /*0330*/  FFMA R21, R10, R12, R19 ;  /* 0x0000000c0a157223 */ /* 0x002fca0000000013 */
[----:B------:R1:W-:Y:S04]  /*0340*/  STG.E desc[UR10][R6.64], R21 ;  /* 0x0000001506007986 */ /* 0x0003e8000c10190a */
[----:B------:R-:W2:Y:S04]  /*0350*/  LDG.E R10, desc[UR10][R16.64+0x3edc] ;  /* 0x003edc0a100a7981 */ /* 0x000ea8000c1e1900 */
[----:B------:R-:W2:Y:S02]  /*0360*/  LDG.E R12, desc[UR10][R14.64+0x4] ;  /* 0x0000040a0e0c7981 */ /* 0x000ea4000c1e1900 */
[----:B--2---:R-:W-:-:S05]  /*0370*/  FFMA R23, R10, R12, R21 ;  /* 0x0000000c0a177223 */ /* 0x004fca0000000015 */
[----:B------:R2:W-:Y:S04]  /*0380*/  STG.E desc[UR10][R6.64], R23 ;  /* 0x0000001706007986 */ /* 0x0005e8000c10190a */
[----:B------:R-:W3:Y:S04]  /*0390*/  LDG.E R10, desc[UR10][R16.64+0x7db8] ;  /* 0x007db80a100a7981 */ /* 0x000ee8000c1e1900 */
[----:B------:R-:W3:Y:S02]  /*03a0*/  LDG.E R12, desc[UR10][R14.64+0x8] ;  /* 0x0000080a0e0c7981 */ /* 0x000ee4000c1e1900 */
[----:B---3--:R-:W-:-:S05]  /*03b0*/  FFMA R25, R10, R12, R23 ;  /* 0x0000000c0a197223 */ /* 0x008fca0000000017 */
[----:B------:R-:W-:Y:S04]  /*03c0*/  STG.E desc[UR10][R6.64], R25 ;  /* 0x0000001906007986 */ /* 0x000fe8000c10190a */
[----:B------:R-:W3:Y:S04]  /*03d0*/  LDG.E R10, desc[UR10][R16.64+0xbc94] ;  /* 0x00bc940a100a7981 */ /* 0x000ee8000c1e1900 */
[----:B------:R-:W3:Y:S01]  /*03e0*/  LDG.E R12, desc[UR10][R14.64+0xc] ;  /* 0x00000c0a0e0c7981 */ /* 0x000ee2000c1e1900 */
[----:B0-----:R-:W-:Y:S02]  /*03f0*/  IADD3 R19, PT, PT, R11, 0x7db8, RZ ;  /* 0x00007db80b137810 */ /* 0x001fe40007ffe0ff */
[----:B-1----:R-:W-:-:S03]  /*0400*/  IADD3 R21, PT, PT, R13, 0x8, RZ ;  /* 0x000000080d157810 */ /* 0x002fc60007ffe0ff */
[----:B------:R-:W-:-:S04]  /*0410*/  IMAD.WIDE R18, R19, 0x4, R2 ;  /* 0x0000000413127825 */ /* 0x000fc800078e0202 */
[----:B------:R-:W-:-:S04]  /*0420*/  IMAD.WIDE R20, R21, 0x4, R4 ;  /* 0x0000000415147825 */ /* 0x000fc800078e0204 */
[----:B---3--:R-:W-:-:S05]  /*0430*/  FFMA R27, R10, R12, R25 ;  /* 0x0000000c0a1b7223 */ /* 0x008fca0000000019 */
[----:B------:R-:W-:Y:S04]  /*0440*/  STG.E desc[UR10][R6.64], R27 ;  /* 0x0000001b06007986 */ /* 0x000fe8000c10190a */
        /* <DEDUP_REMOVED lines=28> */
[----:B------:R-:W1:Y:S04]  /*0610*/  LDG.E R10, desc[UR10][R18.64+0xbc94] ;  /* 0x00bc940a120a7981 */ /* 0x000e68000c1e1900 */
[----:B------:R-:W1:Y:S01]  /*0620*/  LDG.E R12, desc[UR10][R20.64+0xc] ;  /* 0x00000c0a140c7981 */ /* 0x000e62000c1e1900 */
[----:B0-----:R-:W-:Y:S02]  /*0630*/  IADD3 R23, PT, PT, R11, 0xfb70, RZ ;  /* 0x0000fb700b177810 */ /* 0x001fe40007ffe0ff */
[----:B------:R-:W-:-:S03]  /*0640*/  IADD3 R25, PT, PT, R13, 0x10, RZ ;  /* 0x000000100d197810 */ /* 0x000fc60007ffe0ff */
[----:B------:R-:W-:-:S04]  /*0650*/  IMAD.WIDE R22, R23, 0x4, R2 ;  /* 0x0000000417167825 */ /* 0x000fc800078e0202 */
[----:B------:R-:W-:-:S04]  /*0660*/  IMAD.WIDE R24, R25, 0x4, R4 ;  /* 0x0000000419187825 */ /* 0x000fc800078e0204 */
[----:B-1----:R-:W-:-:S05]  /*0670*/  FFMA R15, R10, R12, R27 ;  /* 0x0000000c0a0f7223 */ /* 0x002fca000000001b */
        /* <DEDUP_REMOVED lines=25> */
[----:B------:R-:W3:Y:S04]  /*0810*/  LDG.E R10, desc[UR10][R22.64+0x7db8] ;  /* 0x007db80a160a7981 */ /* 0x000ee8000c1e1900 */
[----:B------:R-:W3:Y:S02]  /*0820*/  LDG.E R12, desc[UR10][R24.64+0x8] ;  /* 0x0000080a180c7981 */ /* 0x000ee4000c1e1900 */
[----:B---3--:R-:W-:-:S05]  /*0830*/  FFMA R21, R10, R12, R15 ;  /* 0x0000000c0a157223 */ /* 0x008fca000000000f */
[----:B------:R3:W-:Y:S04]  /*0840*/  STG.E desc[UR10][R6.64], R21 ;  /* 0x0000001506007986 */ /* 0x0007e8000c10190a */
[----:B------:R-:W4:Y:S04]  /*0850*/  LDG.E R10, desc[UR10][R22.64+0xbc94] ;  /* 0x00bc940a160a7981 */ /* 0x000f28000c1e1900 */
[----:B------:R-:W4:Y:S01]  /*0860*/  LDG.E R12, desc[UR10][R24.64+0xc] ;  /* 0x00000c0a180c7981 */ /* 0x000f22000c1e1900 */
[----:B-1----:R-:W-:Y:S02]  /*0870*/  IADD3 R17, PT, PT, R11, 0x17928, RZ ;  /* 0x000179280b117810 */ /* 0x002fe40007ffe0ff */
[----:B--2---:R-:W-:-:S03]  /*0880*/  IADD3 R19, PT, PT, R13, 0x18, RZ ;  /* 0x000000180d137810 */ /* 0x004fc60007ffe0ff */
[----:B------:R-:W-:-:S04]  /*0890*/  IMAD.WIDE R16, R17, 0x4, R2 ;  /* 0x0000000411107825 */ /* 0x000fc800078e0202 */
[----:B0-----:R-:W-:-:S04]  /*08a0*/  IMAD.WIDE R14, R19, 0x4, R4 ;  /* 0x00000004130e7825 */ /* 0x001fc800078e0204 */
[----:B----4-:R-:W-:-:S05]  /*08b0*/  FFMA R27, R10, R12, R21 ;  /* 0x0000000c0a1b7223 */ /* 0x010fca0000000015 */
[----:B------:R-:W-:Y:S04]  /*08c0*/  STG.E desc[UR10][R6.64], R27 ;  /* 0x0000001b06007986 */ /* 0x000fe8000c10190a */
[----:B------:R-:W2:Y:S04]  /*08d0*/  LDG.E R10, desc[UR10][R16.64+-0xfb70] ;  /* 0xff04900a100a7981 */ /* 0x000ea8000c1e1900 */
[----:B------:R-:W2:Y:S02]  /*08e0*/  LDG.E R19, desc[UR10][R14.64+-0x10] ;  /* 0xfffff00a0e137981 */ /* 0x000ea4000c1e1900 */
[----:B--2---:R-:W-:-:S05]  /*08f0*/  FFMA R19, R10, R19, R27 ;  /* 0x000000130a137223 */ /* 0x004fca000000001b */
[----:B------:R0:W-:Y:S04]  /*0900*/  STG.E desc[UR10][R6.64], R19 ;  /* 0x0000001306007986 */ /* 0x0001e8000c10190a */
[----:B------:R-:W3:Y:S04]  /*0910*/  LDG.E R10, desc[UR10][R16.64+-0xbc94] ;  /* 0xff436c0a100a7981 */ /* 0x000ee8000c1e1900 */
[----:B------:R-:W3:Y:S02]  /*0920*/  LDG.E R12, desc[UR10][R14.64+-0xc] ;  /* 0xfffff40a0e0c7981 */ /* 0x000ee4000c1e1900 */
[----:B---3--:R-:W-:-:S05]  /*0930*/  FFMA R21, R10, R12, R19 ;  /* 0x0000000c0a157223 */ /* 0x008fca0000000013 */
        /* <DEDUP_REMOVED lines=22> */
[----:B0-----:R-:W2:Y:S01]  /*0aa0*/  LDG.E R19, desc[UR10][R14.64+0xc] ;  /* 0x00000c0a0e137981 */ /* 0x001ea2000c1e1900 */
[----:B------:R-:W-:Y:S02]  /*0ab0*/  IADD3 R8, PT, PT, R8, 0x20, RZ ;  /* 0x0000002008087810 */ /* 0x000fe40007ffe0ff */
[----:B------:R-:W-:-:S02]  /*0ac0*/  IADD3 R11, PT, PT, R11, 0x1f6e0, RZ ;  /* 0x0001f6e00b0b7810 */ /* 0x000fc40007ffe0ff */
[----:B------:R-:W-:Y:S02]  /*0ad0*/  ISETP.NE.AND P0, PT, R8, 0x400, PT ;  /* 0x000004000800780c */ /* 0x000fe40003f05270 */
[----:B------:R-:W-:Y:S01]  /*0ae0*/  IADD3 R13, PT, PT, R13, 0x20, RZ ;  /* 0x000000200d0d7810 */ /* 0x000fe20007ffe0ff */
[----:B--2---:R-:W-:-:S05]  /*0af0*/  FFMA R19, R10, R19, R25 ;  /* 0x000000130a137223 */ /* 0x004fca0000000019 */
[----:B------:R1:W-:Y:S05]  /*0b00*/  STG.E desc[UR10][R6.64], R19 ;  /* 0x0000001306007986 */ /* 0x0003ea000c10190a */
[----:B------:R-:W-:Y:S05]  /*0b10*/  @P0 BRA `(.L_x_1) ;  /* 0xfffffff400b40947 */ /* 0x000fea000383ffff */
[----:B------:R-:W-:Y:S05]  /*0b20*/  @!P1 BRA `(.L_x_2) ;  /* 0xfffffff400849947 */ /* 0x000fea000383ffff */
[----:B------:R-:W-:Y:S05]  /*0b30*/  EXIT ;  /* 0x000000000000794d */ /* 0x000fea0003800000 */
.L_x_3:
        /* <DEDUP_REMOVED lines=12> */
.L_x_5:


//--------------------- .nv.shared.reserved.0     --------------------------
	.section	.nv.shared.reserved.0,"aw",@nobits
	.weak		__nv_reservedSMEM_offset_0_alias
	.size		__nv_reservedSMEM_offset_0_alias, 0, 64
	.other		__nv_reservedSMEM_offset_0_alias,@"STO_CUDA_RESERVED_SHARED STV_DEFAULT"
__nv_reservedSMEM_offset_0_alias:
	.zero		0
	.zero		64


//--------------------- .nv.constant0._Z16blank_warmingGPUv --------------------------
	.section	.nv.constant0._Z16blank_warmingGPUv,"a",@progbits
	.sectionflags	@""
	.align	4
.nv.constant0._Z16blank_warmingGPUv:
	.zero		896


//--------------------- .nv.constant0._Z9mulKernelPfS_S_ --------------------------
	.section	.nv.constant0._Z9mulKernelPfS_S_,"a",@progbits
	.sectionflags	@""
	.align	4
.nv.constant0._Z9mulKernelPfS_S_:
	.zero		920


//--------------------- SYMBOLS --------------------------

	.type		.nv.reservedSmem.offset0,@object
	.size		.nv.reservedSmem.offset0,0x4
